//
// Generated by NVIDIA NVVM Compiler
//
// Compiler Build ID: CL-36424714
// Cuda compilation tools, release 13.0, V13.0.88
// Based on NVVM 20.0.0
//

.version 9.0
.target sm_100
.address_size 64

	// .globl	_Z12infect_sweepPiS_PfS_S0_S0_S_S0_S_S_S0_

.visible .entry _Z12infect_sweepPiS_PfS_S0_S0_S_S0_S_S_S0_(
	.param .u64 .ptr .align 1 _Z12infect_sweepPiS_PfS_S0_S0_S_S0_S_S_S0__param_0,
	.param .u64 .ptr .align 1 _Z12infect_sweepPiS_PfS_S0_S0_S_S0_S_S_S0__param_1,
	.param .u64 .ptr .align 1 _Z12infect_sweepPiS_PfS_S0_S0_S_S0_S_S_S0__param_2,
	.param .u64 .ptr .align 1 _Z12infect_sweepPiS_PfS_S0_S0_S_S0_S_S_S0__param_3,
	.param .u64 .ptr .align 1 _Z12infect_sweepPiS_PfS_S0_S0_S_S0_S_S_S0__param_4,
	.param .u64 .ptr .align 1 _Z12infect_sweepPiS_PfS_S0_S0_S_S0_S_S_S0__param_5,
	.param .u64 .ptr .align 1 _Z12infect_sweepPiS_PfS_S0_S0_S_S0_S_S_S0__param_6,
	.param .u64 .ptr .align 1 _Z12infect_sweepPiS_PfS_S0_S0_S_S0_S_S_S0__param_7,
	.param .u64 .ptr .align 1 _Z12infect_sweepPiS_PfS_S0_S0_S_S0_S_S_S0__param_8,
	.param .u64 .ptr .align 1 _Z12infect_sweepPiS_PfS_S0_S0_S_S0_S_S_S0__param_9,
	.param .u64 .ptr .align 1 _Z12infect_sweepPiS_PfS_S0_S0_S_S0_S_S_S0__param_10
)
{
	.reg .pred 	%p<5>;
	.reg .b32 	%r<33>;
	.reg .b32 	%f<17>;
	.reg .b64 	%rd<49>;
	.reg .b64 	%fd<13>;

	ld.param.u64 	%rd18, [_Z12infect_sweepPiS_PfS_S0_S0_S_S0_S_S_S0__param_2];
	ld.param.u64 	%rd11, [_Z12infect_sweepPiS_PfS_S0_S0_S_S0_S_S_S0__param_3];
	ld.param.u64 	%rd19, [_Z12infect_sweepPiS_PfS_S0_S0_S_S0_S_S_S0__param_6];
	cvta.to.global.u64 	%rd1, %rd19;
	cvta.to.global.u64 	%rd20, %rd18;
	mov.u32 	%r8, %ctaid.x;
	mov.u32 	%r9, %ntid.x;
	mov.u32 	%r10, %tid.x;
	mad.lo.s32 	%r1, %r8, %r9, %r10;
	mul.wide.s32 	%rd21, %r1, 4;
	add.s64 	%rd22, %rd20, %rd21;
	ld.global.f32 	%f15, [%rd22];
	mul.lo.s32 	%r32, %r1, 10;
	add.s32 	%r3, %r32, 10;
	setp.gt.s32 	%p1, %r32, 2147483637;
	@%p1 bra 	$L__BB0_3;
	cvta.to.global.u64 	%rd2, %rd11;
	mov.u32 	%r31, %r32;
$L__BB0_2:
	mul.wide.s32 	%rd23, %r31, 4;
	add.s64 	%rd24, %rd2, %rd23;
	ld.global.u32 	%r11, [%rd24];
	shl.b32 	%r12, %r11, 1;
	or.b32  	%r13, %r12, 1;
	cvt.rn.f32.s32 	%f7, %r13;
	mul.f32 	%f15, %f15, %f7;
	add.s32 	%r31, %r31, 1;
	setp.lt.s32 	%p2, %r31, %r3;
	@%p2 bra 	$L__BB0_2;
$L__BB0_3:
	setp.gt.s32 	%p3, %r32, 2147483637;
	@%p3 bra 	$L__BB0_6;
	ld.param.u64 	%rd48, [_Z12infect_sweepPiS_PfS_S0_S0_S_S0_S_S_S0__param_10];
	ld.param.u64 	%rd45, [_Z12infect_sweepPiS_PfS_S0_S0_S_S0_S_S_S0__param_7];
	ld.param.u64 	%rd44, [_Z12infect_sweepPiS_PfS_S0_S0_S_S0_S_S_S0__param_5];
	ld.param.u64 	%rd42, [_Z12infect_sweepPiS_PfS_S0_S0_S_S0_S_S_S0__param_1];
	ld.param.u64 	%rd41, [_Z12infect_sweepPiS_PfS_S0_S0_S_S0_S_S_S0__param_0];
	add.s64 	%rd3, %rd1, %rd21;
	cvta.to.global.u64 	%rd26, %rd42;
	add.s64 	%rd4, %rd26, %rd21;
	cvta.to.global.u64 	%rd27, %rd41;
	add.s64 	%rd5, %rd27, %rd21;
	cvta.to.global.u64 	%rd6, %rd44;
	cvta.to.global.u64 	%rd7, %rd45;
	cvta.to.global.u64 	%rd8, %rd48;
$L__BB0_5:
	ld.param.u64 	%rd47, [_Z12infect_sweepPiS_PfS_S0_S0_S_S0_S_S_S0__param_9];
	ld.param.u64 	%rd46, [_Z12infect_sweepPiS_PfS_S0_S0_S_S0_S_S_S0__param_8];
	ld.param.u64 	%rd43, [_Z12infect_sweepPiS_PfS_S0_S0_S_S0_S_S_S0__param_4];
	mul.wide.s32 	%rd28, %r32, 4;
	add.s64 	%rd29, %rd8, %rd28;
	cvta.to.global.u64 	%rd30, %rd47;
	add.s64 	%rd31, %rd30, %rd28;
	cvta.to.global.u64 	%rd32, %rd46;
	add.s64 	%rd33, %rd32, %rd28;
	add.s64 	%rd34, %rd7, %rd28;
	add.s64 	%rd35, %rd1, %rd28;
	ld.global.u32 	%r14, [%rd35];
	mul.hi.s32 	%r15, %r14, 2021161081;
	shr.u32 	%r16, %r15, 31;
	shr.s32 	%r17, %r15, 3;
	add.s32 	%r18, %r17, %r16;
	ld.global.u32 	%r19, [%rd3];
	mul.hi.s32 	%r20, %r19, 2021161081;
	shr.u32 	%r21, %r20, 31;
	shr.s32 	%r22, %r20, 3;
	add.s32 	%r23, %r22, %r21;
	mul.wide.s32 	%rd36, %r18, 4;
	add.s64 	%rd37, %rd6, %rd36;
	ld.global.f32 	%f8, [%rd37];
	ld.global.f32 	%f9, [%rd34];
	mul.f32 	%f10, %f8, %f9;
	mad.lo.s32 	%r24, %r18, 17, %r23;
	cvta.to.global.u64 	%rd38, %rd43;
	mul.wide.s32 	%rd39, %r24, 4;
	add.s64 	%rd40, %rd38, %rd39;
	ld.global.f32 	%f11, [%rd40];
	mul.f32 	%f12, %f11, %f10;
	mul.f32 	%f13, %f15, %f12;
	ld.global.u32 	%r25, [%rd33];
	shl.b32 	%r26, %r25, 1;
	cvt.rn.f64.s32 	%fd1, %r26;
	mov.f64 	%fd2, 0d3FF0000000000000;
	sub.f64 	%fd3, %fd2, %fd1;
	ld.global.u32 	%r27, [%rd31];
	shl.b32 	%r28, %r27, 1;
	cvt.rn.f64.s32 	%fd4, %r28;
	sub.f64 	%fd5, %fd2, %fd4;
	mul.f64 	%fd6, %fd3, %fd5;
	ld.global.u32 	%r29, [%rd4];
	cvt.rn.f64.s32 	%fd7, %r29;
	mul.f64 	%fd8, %fd6, %fd7;
	ld.global.u32 	%r30, [%rd5];
	cvt.rn.f64.s32 	%fd9, %r30;
	mul.f64 	%fd10, %fd8, %fd9;
	cvt.f64.f32 	%fd11, %f13;
	mul.f64 	%fd12, %fd10, %fd11;
	cvt.rn.f32.f64 	%f15, %fd12;
	st.global.f32 	[%rd29], %f15;
	add.s32 	%r32, %r32, 1;
	setp.lt.s32 	%p4, %r32, %r3;
	@%p4 bra 	$L__BB0_5;
$L__BB0_6:
	ret;

}


// ===== COMPILED SASS (sm_100) =====

	.target	sm_100

	.elftype	@"ET_EXEC"


//--------------------- .note.nv.tkinfo           --------------------------
	.section	.note.nv.tkinfo,"",@"SHT_NOTE"
	.sectionflags	@"SHF_NOTE_NV_TKINFO"
	.tkinfo
        /*0018*/ 	.word	0x00000002
        /*0030*/ 	.string	""
        /*0030*/ 	.string	"ptxas"
        /*0030*/ 	.string	"Cuda compilation tools, release 13.0, V13.0.88"
        /*0030*/ 	.string	"Build cuda_13.0.r13.0/compiler.36424714_0"
        /*0030*/ 	.string	"-arch sm_100 -m 64 "



//--------------------- .note.nv.cuinfo           --------------------------
	.section	.note.nv.cuinfo,"",@"SHT_NOTE"
	.sectionflags	@"SHF_NOTE_NV_CUINFO"
        /*0018*/ 	.short	0x0002
        /*001a*/ 	.short	0x0064
        /*001c*/ 	.short	0x0082
	.zero		2


//--------------------- .nv.info                  --------------------------
	.section	.nv.info,"",@"SHT_CUDA_INFO"
	.align	4


	//----- nvinfo : EIATTR_REGCOUNT
	.align		4
        /*0000*/ 	.byte	0x04, 0x2f
        /*0002*/ 	.short	(.L_1 - .L_0)
	.align		4
.L_0:
        /*0004*/ 	.word	index@(_Z12infect_sweepPiS_PfS_S0_S0_S_S0_S_S_S0_)
        /*0008*/ 	.word	0x00000020


	//----- nvinfo : EIATTR_FRAME_SIZE
	.align		4
.L_1:
        /*000c*/ 	.byte	0x04, 0x11
        /*000e*/ 	.short	(.L_3 - .L_2)
	.align		4
.L_2:
        /*0010*/ 	.word	index@(_Z12infect_sweepPiS_PfS_S0_S0_S_S0_S_S_S0_)
        /*0014*/ 	.word	0x00000000


	//----- nvinfo : EIATTR_MIN_STACK_SIZE
	.align		4
.L_3:
        /*0018*/ 	.byte	0x04, 0x12
        /*001a*/ 	.short	(.L_5 - .L_4)
	.align		4
.L_4:
        /*001c*/ 	.word	index@(_Z12infect_sweepPiS_PfS_S0_S0_S_S0_S_S_S0_)
        /*0020*/ 	.word	0x00000000
.L_5:


//--------------------- .nv.compat                --------------------------
	.section	.nv.compat,"",@"SHT_CUDA_COMPAT_INFO"
	.align	4
        /*0000*/ 	.byte	0x02, 0x09, 0x00, 0x00, 0x02, 0x02, 0x01, 0x00, 0x02, 0x05, 0x05, 0x00, 0x03, 0x07, 0x01, 0x01
        /*0010*/ 	.byte	0x02, 0x03, 0x00, 0x00, 0x02, 0x06, 0x01, 0x00, 0x04, 0x0b, 0x08, 0x00, 0x01, 0x00, 0x00, 0x00
        /*0020*/ 	.byte	0x00, 0x00, 0x00, 0x00


//--------------------- .nv.info._Z12infect_sweepPiS_PfS_S0_S0_S_S0_S_S_S0_ --------------------------
	.section	.nv.info._Z12infect_sweepPiS_PfS_S0_S0_S_S0_S_S_S0_,"",@"SHT_CUDA_INFO"
	.sectionflags	@""
	.align	4


	//----- nvinfo : EIATTR_CUDA_API_VERSION
	.align		4
        /*0000*/ 	.byte	0x04, 0x37
        /*0002*/ 	.short	(.L_7 - .L_6)
.L_6:
        /*0004*/ 	.word	0x00000082


	//----- nvinfo : EIATTR_KPARAM_INFO
	.align		4
.L_7:
        /*0008*/ 	.byte	0x04, 0x17
        /*000a*/ 	.short	(.L_9 - .L_8)
.L_8:
        /*000c*/ 	.word	0x00000000
        /*0010*/ 	.short	0x000a
        /*0012*/ 	.short	0x0050
        /*0014*/ 	.byte	0x00, 0xf5, 0x21, 0x00


	//----- nvinfo : EIATTR_KPARAM_INFO
	.align		4
.L_9:
        /*0018*/ 	.byte	0x04, 0x17
        /*001a*/ 	.short	(.L_11 - .L_10)
.L_10:
        /*001c*/ 	.word	0x00000000
        /*0020*/ 	.short	0x0009
        /*0022*/ 	.short	0x0048
        /*0024*/ 	.byte	0x00, 0xf5, 0x21, 0x00


	//----- nvinfo : EIATTR_KPARAM_INFO
	.align		4
.L_11:
        /*0028*/ 	.byte	0x04, 0x17
        /*002a*/ 	.short	(.L_13 - .L_12)
.L_12:
        /*002c*/ 	.word	0x00000000
        /*0030*/ 	.short	0x0008
        /*0032*/ 	.short	0x0040
        /*0034*/ 	.byte	0x00, 0xf5, 0x21, 0x00


	//----- nvinfo : EIATTR_KPARAM_INFO
	.align		4
.L_13:
        /*0038*/ 	.byte	0x04, 0x17
        /*003a*/ 	.short	(.L_15 - .L_14)
.L_14:
        /*003c*/ 	.word	0x00000000
        /*0040*/ 	.short	0x0007
        /*0042*/ 	.short	0x0038
        /*0044*/ 	.byte	0x00, 0xf5, 0x21, 0x00


	//----- nvinfo : EIATTR_KPARAM_INFO
	.align		4
.L_15:
        /*0048*/ 	.byte	0x04, 0x17
        /*004a*/ 	.short	(.L_17 - .L_16)
.L_16:
        /*004c*/ 	.word	0x00000000
        /*0050*/ 	.short	0x0006
        /*0052*/ 	.short	0x0030
        /*0054*/ 	.byte	0x00, 0xf5, 0x21, 0x00


	//----- nvinfo : EIATTR_KPARAM_INFO
	.align		4
.L_17:
        /*0058*/ 	.byte	0x04, 0x17
        /*005a*/ 	.short	(.L_19 - .L_18)
.L_18:
        /*005c*/ 	.word	0x00000000
        /*0060*/ 	.short	0x0005
        /*0062*/ 	.short	0x0028
        /*0064*/ 	.byte	0x00, 0xf5, 0x21, 0x00


	//----- nvinfo : EIATTR_KPARAM_INFO
	.align		4
.L_19:
        /*0068*/ 	.byte	0x04, 0x17
        /*006a*/ 	.short	(.L_21 - .L_20)
.L_20:
        /*006c*/ 	.word	0x00000000
        /*0070*/ 	.short	0x0004
        /*0072*/ 	.short	0x0020
        /*0074*/ 	.byte	0x00, 0xf5, 0x21, 0x00


	//----- nvinfo : EIATTR_KPARAM_INFO
	.align		4
.L_21:
        /*0078*/ 	.byte	0x04, 0x17
        /*007a*/ 	.short	(.L_23 - .L_22)
.L_22:
        /*007c*/ 	.word	0x00000000
        /*0080*/ 	.short	0x0003
        /*0082*/ 	.short	0x0018
        /*0084*/ 	.byte	0x00, 0xf5, 0x21, 0x00


	//----- nvinfo : EIATTR_KPARAM_INFO
	.align		4
.L_23:
        /*0088*/ 	.byte	0x04, 0x17
        /*008a*/ 	.short	(.L_25 - .L_24)
.L_24:
        /*008c*/ 	.word	0x00000000
        /*0090*/ 	.short	0x0002
        /*0092*/ 	.short	0x0010
        /*0094*/ 	.byte	0x00, 0xf5, 0x21, 0x00


	//----- nvinfo : EIATTR_KPARAM_INFO
	.align		4
.L_25:
        /*0098*/ 	.byte	0x04, 0x17
        /*009a*/ 	.short	(.L_27 - .L_26)
.L_26:
        /*009c*/ 	.word	0x00000000
        /*00a0*/ 	.short	0x0001
        /*00a2*/ 	.short	0x0008
        /*00a4*/ 	.byte	0x00, 0xf5, 0x21, 0x00


	//----- nvinfo : EIATTR_KPARAM_INFO
	.align		4
.L_27:
        /*00a8*/ 	.byte	0x04, 0x17
        /*00aa*/ 	.short	(.L_29 - .L_28)
.L_28:
        /*00ac*/ 	.word	0x00000000
        /*00b0*/ 	.short	0x0000
        /*00b2*/ 	.short	0x0000
        /*00b4*/ 	.byte	0x00, 0xf5, 0x21, 0x00


	//----- nvinfo : EIATTR_SPARSE_MMA_MASK
	.align		4
.L_29:
        /*00b8*/ 	.byte	0x03, 0x50
        /*00ba*/ 	.short	0x0000


	//----- nvinfo : EIATTR_MAXREG_COUNT
	.align		4
        /*00bc*/ 	.byte	0x03, 0x1b
        /*00be*/ 	.short	0x00ff


	//----- nvinfo : EIATTR_MERCURY_ISA_VERSION
	.align		4
        /*00c0*/ 	.byte	0x03, 0x5f
        /*00c2*/ 	.short	0x0101


	//----- nvinfo : EIATTR_VRC_CTA_INIT_COUNT
	.align		4
        /*00c4*/ 	.byte	0x02, 0x4a
	.zero		1
	.zero		1


	//----- nvinfo : EIATTR_EXIT_INSTR_OFFSETS
	.align		4
        /*00c8*/ 	.byte	0x04, 0x1c
        /*00ca*/ 	.short	(.L_31 - .L_30)


	//   ....[0]....
.L_30:
        /*00cc*/ 	.word	0x000004f0


	//   ....[1]....
        /*00d0*/ 	.word	0x00000880


	//----- nvinfo : EIATTR_CRS_STACK_SIZE
	.align		4
.L_31:
        /*00d4*/ 	.byte	0x04, 0x1e
        /*00d6*/ 	.short	(.L_33 - .L_32)
.L_32:
        /*00d8*/ 	.word	0x00000000


	//----- nvinfo : EIATTR_CBANK_PARAM_SIZE
	.align		4
.L_33:
        /*00dc*/ 	.byte	0x03, 0x19
        /*00de*/ 	.short	0x0058


	//----- nvinfo : EIATTR_PARAM_CBANK
	.align		4
        /*00e0*/ 	.byte	0x04, 0x0a
        /*00e2*/ 	.short	(.L_35 - .L_34)
	.align		4
.L_34:
        /*00e4*/ 	.word	index@(.nv.constant0._Z12infect_sweepPiS_PfS_S0_S0_S_S0_S_S_S0_)
        /*00e8*/ 	.short	0x0380
        /*00ea*/ 	.short	0x0058


	//----- nvinfo : EIATTR_SW_WAR
	.align		4
.L_35:
        /*00ec*/ 	.byte	0x04, 0x36
        /*00ee*/ 	.short	(.L_37 - .L_36)
.L_36:
        /*00f0*/ 	.word	0x00000008
.L_37:


//--------------------- .nv.callgraph             --------------------------
	.section	.nv.callgraph,"",@"SHT_CUDA_CALLGRAPH"
	.align	4
	.sectionentsize	8
	.align		4
        /*0000*/ 	.word	0x00000000
	.align		4
        /*0004*/ 	.word	0xffffffff
	.align		4
        /*0008*/ 	.word	0x00000000
	.align		4
        /*000c*/ 	.word	0xfffffffe
	.align		4
        /*0010*/ 	.word	0x00000000
	.align		4
        /*0014*/ 	.word	0xfffffffd
	.align		4
        /*0018*/ 	.word	0x00000000
	.align		4
        /*001c*/ 	.word	0xfffffffc


//--------------------- .text._Z12infect_sweepPiS_PfS_S0_S0_S_S0_S_S_S0_ --------------------------
	.section	.text._Z12infect_sweepPiS_PfS_S0_S0_S_S0_S_S_S0_,"ax",@progbits
	.align	128
        .global         _Z12infect_sweepPiS_PfS_S0_S0_S_S0_S_S_S0_
        .type           _Z12infect_sweepPiS_PfS_S0_S0_S_S0_S_S_S0_,@function
        .size           _Z12infect_sweepPiS_PfS_S0_S0_S_S0_S_S_S0_,(.L_x_9 - _Z12infect_sweepPiS_PfS_S0_S0_S_S0_S_S_S0_)
        .other          _Z12infect_sweepPiS_PfS_S0_S0_S_S0_S_S_S0_,@"STO_CUDA_ENTRY STV_DEFAULT"
_Z12infect_sweepPiS_PfS_S0_S0_S_S0_S_S_S0_:
.text._Z12infect_sweepPiS_PfS_S0_S0_S_S0_S_S_S0_:
[----:B------:R-:W-:Y:S01]  /*0000*/  LDC R1, c[0x0][0x37c] ;  /* 0x0000df00ff017b82 */ /* 0x000fe20000000800 */
[----:B------:R-:W0:Y:S07]  /*0010*/  S2R R0, SR_TID.X ;  /* 0x0000000000007919 */ /* 0x000e2e0000002100 */
[----:B------:R-:W0:Y:S01]  /*0020*/  S2UR UR6, SR_CTAID.X ;  /* 0x00000000000679c3 */ /* 0x000e220000002500 */
[----:B------:R-:W1:Y:S07]  /*0030*/  LDCU.64 UR4, c[0x0][0x358] ;  /* 0x00006b00ff0477ac */ /* 0x000e6e0008000a00 */
[----:B------:R-:W0:Y:S08]  /*0040*/  LDC R3, c[0x0][0x360] ;  /* 0x0000d800ff037b82 */ /* 0x000e300000000800 */
[----:B------:R-:W2:Y:S01]  /*0050*/  LDC.64 R4, c[0x0][0x390] ;  /* 0x0000e400ff047b82 */ /* 0x000ea20000000a00 */
[----:B0-----:R-:W-:-:S04]  /*0060*/  IMAD R3, R3, UR6, R0 ;  /* 0x0000000603037c24 */ /* 0x001fc8000f8e0200 */
[----:B--2---:R-:W-:-:S05]  /*0070*/  IMAD.WIDE R4, R3, 0x4, R4 ;  /* 0x0000000403047825 */ /* 0x004fca00078e0204 */
[----:B-1----:R0:W5:Y:S01]  /*0080*/  LDG.E R0, desc[UR4][R4.64] ;  /* 0x0000000404007981 */ /* 0x002162000c1e1900 */
[----:B------:R-:W-:Y:S01]  /*0090*/  IMAD R11, R3, 0xa, RZ ;  /* 0x0000000a030b7824 */ /* 0x000fe200078e02ff */
[----:B------:R-:W-:Y:S04]  /*00a0*/  BSSY.RECONVERGENT B0, `(.L_x_0) ;  /* 0x0000043000007945 */ /* 0x000fe80003800200 */
[C---:B------:R-:W-:Y:S02]  /*00b0*/  ISETP.GT.AND P0, PT, R11.reuse, 0x7ffffff5, PT ;  /* 0x7ffffff50b00780c */ /* 0x040fe40003f04270 */
[----:B------:R-:W-:-:S11]  /*00c0*/  IADD3 R10, PT, PT, R11, 0xa, RZ ;  /* 0x0000000a0b0a7810 */ /* 0x000fd60007ffe0ff */
[----:B0-----:R-:W-:Y:S05]  /*00d0*/  @P0 BRA `(.L_x_1) ;  /* 0x0000000000fc0947 */ /* 0x001fea0003800000 */
[----:B------:R-:W-:Y:S01]  /*00e0*/  IADD3 R2, PT, PT, R10, -R11, RZ ;  /* 0x8000000b0a027210 */ /* 0x000fe20007ffe0ff */
[----:B------:R-:W-:Y:S01]  /*00f0*/  BSSY.RECONVERGENT B1, `(.L_x_2) ;  /* 0x0000022000017945 */ /* 0x000fe20003800200 */
[----:B------:R-:W-:Y:S01]  /*0100*/  PLOP3.LUT P0, PT, PT, PT, PT, 0x80, 0x8 ;  /* 0x000000000008781c */ /* 0x000fe20003f0f070 */
[----:B------:R-:W-:Y:S01]  /*0110*/  IMAD.MOV.U32 R7, RZ, RZ, R11 ;  /* 0x000000ffff077224 */ /* 0x000fe200078e000b */
[----:B------:R-:W-:-:S13]  /*0120*/  ISETP.GT.AND P1, PT, R2, 0x3, PT ;  /* 0x000000030200780c */ /* 0x000fda0003f24270 */
[----:B------:R-:W-:Y:S05]  /*0130*/  @!P1 BRA `(.L_x_3) ;  /* 0x0000000000749947 */ /* 0x000fea0003800000 */
[----:B------:R-:W0:Y:S01]  /*0140*/  LDC.64 R4, c[0x0][0x398] ;  /* 0x0000e600ff047b82 */ /* 0x000e220000000a00 */
[----:B------:R-:W-:Y:S02]  /*0150*/  PLOP3.LUT P0, PT, PT, PT, PT, 0x8, 0x80 ;  /* 0x000000000080781c */ /* 0x000fe40003f0e170 */
[----:B------:R-:W-:-:S11]  /*0160*/  IADD3 R2, PT, PT, R11, 0x7, RZ ;  /* 0x000000070b027810 */ /* 0x000fd60007ffe0ff */
.L_x_4:
[C---:B0-----:R-:W-:Y:S01]  /*0170*/  IMAD.WIDE R8, R7.reuse, 0x4, R4 ;  /* 0x0000000407087825 */ /* 0x041fe200078e0204 */
[----:B------:R-:W-:-:S03]  /*0180*/  IADD3 R13, PT, PT, R7, 0x1, RZ ;  /* 0x00000001070d7810 */ /* 0x000fc60007ffe0ff */
[----:B------:R-:W-:Y:S02]  /*0190*/  VIADD R15, R7, 0x2 ;  /* 0x00000002070f7836 */ /* 0x000fe40000000000 */
[--C-:B------:R-:W-:Y:S01]  /*01a0*/  IMAD.WIDE R12, R13, 0x4, R4.reuse ;  /* 0x000000040d0c7825 */ /* 0x100fe200078e0204 */
[----:B------:R-:W2:Y:S01]  /*01b0*/  LDG.E R8, desc[UR4][R8.64] ;  /* 0x0000000408087981 */ /* 0x000ea2000c1e1900 */
[----:B------:R-:W-:Y:S02]  /*01c0*/  IADD3 R17, PT, PT, R7, 0x3, RZ ;  /* 0x0000000307117810 */ /* 0x000fe40007ffe0ff */
[--C-:B------:R-:W-:Y:S02]  /*01d0*/  IMAD.WIDE R14, R15, 0x4, R4.reuse ;  /* 0x000000040f0e7825 */ /* 0x100fe400078e0204 */
[----:B------:R-:W3:Y:S02]  /*01e0*/  LDG.E R12, desc[UR4][R12.64] ;  /* 0x000000040c0c7981 */ /* 0x000ee4000c1e1900 */
[----:B------:R-:W-:-:S02]  /*01f0*/  IMAD.WIDE R16, R17, 0x4, R4 ;  /* 0x0000000411107825 */ /* 0x000fc400078e0204 */
[----:B------:R-:W4:Y:S04]  /*0200*/  LDG.E R14, desc[UR4][R14.64] ;  /* 0x000000040e0e7981 */ /* 0x000f28000c1e1900 */
[----:B------:R-:W4:Y:S01]  /*0210*/  LDG.E R16, desc[UR4][R16.64] ;  /* 0x0000000410107981 */ /* 0x000f22000c1e1900 */
[----:B------:R-:W-:-:S04]  /*0220*/  IADD3 R7, PT, PT, R7, 0x4, RZ ;  /* 0x0000000407077810 */ /* 0x000fc80007ffe0ff */
[----:B------:R-:W-:Y:S02]  /*0230*/  ISETP.GE.AND P1, PT, R7, R2, PT ;  /* 0x000000020700720c */ /* 0x000fe40003f26270 */
[----:B--2---:R-:W-:-:S04]  /*0240*/  LEA R6, R8, 0x1, 0x1 ;  /* 0x0000000108067811 */ /* 0x004fc800078e08ff */
[----:B------:R-:W-:Y:S02]  /*0250*/  I2FP.F32.S32 R19, R6 ;  /* 0x0000000600137245 */ /* 0x000fe40000201400 */
[----:B---3--:R-:W-:Y:S02]  /*0260*/  LEA R6, R12, 0x1, 0x1 ;  /* 0x000000010c067811 */ /* 0x008fe400078e08ff */
[----:B----4-:R-:W-:Y:S01]  /*0270*/  LEA R8, R14, 0x1, 0x1 ;  /* 0x000000010e087811 */ /* 0x010fe200078e08ff */
[----:B-----5:R-:W-:Y:S01]  /*0280*/  FMUL R19, R19, R0 ;  /* 0x0000000013137220 */ /* 0x020fe20000400000 */
[----:B------:R-:W-:Y:S02]  /*0290*/  I2FP.F32.S32 R6, R6 ;  /* 0x0000000600067245 */ /* 0x000fe40000201400 */
[----:B------:R-:W-:Y:S02]  /*02a0*/  LEA R0, R16, 0x1, 0x1 ;  /* 0x0000000110007811 */ /* 0x000fe400078e08ff */
[----:B------:R-:W-:Y:S01]  /*02b0*/  I2FP.F32.S32 R9, R8 ;  /* 0x0000000800097245 */ /* 0x000fe20000201400 */
[----:B------:R-:W-:Y:S01]  /*02c0*/  FMUL R6, R19, R6 ;  /* 0x0000000613067220 */ /* 0x000fe20000400000 */
[----:B------:R-:W-:-:S03]  /*02d0*/  I2FP.F32.S32 R13, R0 ;  /* 0x00000000000d7245 */ /* 0x000fc60000201400 */
[----:B------:R-:W-:-:S04]  /*02e0*/  FMUL R6, R6, R9 ;  /* 0x0000000906067220 */ /* 0x000fc80000400000 */
[----:B------:R-:W-:Y:S01]  /*02f0*/  FMUL R0, R6, R13 ;  /* 0x0000000d06007220 */ /* 0x000fe20000400000 */
[----:B------:R-:W-:Y:S06]  /*0300*/  @!P1 BRA `(.L_x_4) ;  /* 0xfffffffc00989947 */ /* 0x000fec000383ffff */
.L_x_3:
[----:B------:R-:W-:Y:S05]  /*0310*/  BSYNC.RECONVERGENT B1 ;  /* 0x0000000000017941 */ /* 0x000fea0003800200 */
.L_x_2:
[----:B------:R-:W-:Y:S01]  /*0320*/  IMAD.IADD R2, R10, 0x1, -R7 ;  /* 0x000000010a027824 */ /* 0x000fe200078e0a07 */
[----:B------:R-:W-:Y:S04]  /*0330*/  BSSY.RECONVERGENT B1, `(.L_x_5) ;  /* 0x0000011000017945 */ /* 0x000fe80003800200 */
[----:B------:R-:W-:-:S13]  /*0340*/  ISETP.GT.AND P1, PT, R2, 0x1, PT ;  /* 0x000000010200780c */ /* 0x000fda0003f24270 */
[----:B------:R-:W-:Y:S05]  /*0350*/  @!P1 BRA `(.L_x_6) ;  /* 0x0000000000389947 */ /* 0x000fea0003800000 */
[----:B------:R-:W0:Y:S01]  /*0360*/  LDC.64 R8, c[0x0][0x398] ;  /* 0x0000e600ff087b82 */ /* 0x000e220000000a00 */
[C---:B------:R-:W-:Y:S01]  /*0370*/  IADD3 R13, PT, PT, R7.reuse, 0x1, RZ ;  /* 0x00000001070d7810 */ /* 0x040fe20007ffe0ff */
[----:B0-----:R-:W-:-:S04]  /*0380*/  IMAD.WIDE R4, R7, 0x4, R8 ;  /* 0x0000000407047825 */ /* 0x001fc800078e0208 */
[----:B------:R-:W-:Y:S02]  /*0390*/  IMAD.WIDE R8, R13, 0x4, R8 ;  /* 0x000000040d087825 */ /* 0x000fe400078e0208 */
[----:B------:R-:W2:Y:S04]  /*03a0*/  LDG.E R4, desc[UR4][R4.64] ;  /* 0x0000000404047981 */ /* 0x000ea8000c1e1900 */
[----:B------:R-:W3:Y:S01]  /*03b0*/  LDG.E R8, desc[UR4][R8.64] ;  /* 0x0000000408087981 */ /* 0x000ee2000c1e1900 */
[----:B------:R-:W-:Y:S02]  /*03c0*/  PLOP3.LUT P0, PT, PT, PT, PT, 0x8, 0x80 ;  /* 0x000000000080781c */ /* 0x000fe40003f0e170 */
[----:B------:R-:W-:Y:S02]  /*03d0*/  IADD3 R7, PT, PT, R7, 0x2, RZ ;  /* 0x0000000207077810 */ /* 0x000fe40007ffe0ff */
[----:B--2---:R-:W-:-:S02]  /*03e0*/  LEA R2, R4, 0x1, 0x1 ;  /* 0x0000000104027811 */ /* 0x004fc400078e08ff */
[----:B---3--:R-:W-:Y:S02]  /*03f0*/  LEA R6, R8, 0x1, 0x1 ;  /* 0x0000000108067811 */ /* 0x008fe400078e08ff */
[----:B------:R-:W-:Y:S02]  /*0400*/  I2FP.F32.S32 R13, R2 ;  /* 0x00000002000d7245 */ /* 0x000fe40000201400 */
[----:B------:R-:W-:-:S03]  /*0410*/  I2FP.F32.S32 R15, R6 ;  /* 0x00000006000f7245 */ /* 0x000fc60000201400 */
[----:B-----5:R-:W-:-:S04]  /*0420*/  FMUL R0, R0, R13 ;  /* 0x0000000d00007220 */ /* 0x020fc80000400000 */
[----:B------:R-:W-:-:S07]  /*0430*/  FMUL R0, R0, R15 ;  /* 0x0000000f00007220 */ /* 0x000fce0000400000 */
.L_x_6:
[----:B------:R-:W-:Y:S05]  /*0440*/  BSYNC.RECONVERGENT B1 ;  /* 0x0000000000017941 */ /* 0x000fea0003800200 */
.L_x_5:
[----:B------:R-:W-:-:S13]  /*0450*/  ISETP.LT.OR P0, PT, R7, R10, P0 ;  /* 0x0000000a0700720c */ /* 0x000fda0000701670 */
[----:B------:R-:W-:Y:S05]  /*0460*/  @!P0 BRA `(.L_x_1) ;  /* 0x0000000000188947 */ /* 0x000fea0003800000 */
[----:B------:R-:W0:Y:S02]  /*0470*/  LDC.64 R4, c[0x0][0x398] ;  /* 0x0000e600ff047b82 */ /* 0x000e240000000a00 */
[----:B0-----:R-:W-:-:S06]  /*0480*/  IMAD.WIDE R4, R7, 0x4, R4 ;  /* 0x0000000407047825 */ /* 0x001fcc00078e0204 */
[----:B------:R-:W2:Y:S02]  /*0490*/  LDG.E R4, desc[UR4][R4.64] ;  /* 0x0000000404047981 */ /* 0x000ea4000c1e1900 */
[----:B--2---:R-:W-:-:S04]  /*04a0*/  LEA R2, R4, 0x1, 0x1 ;  /* 0x0000000104027811 */ /* 0x004fc800078e08ff */
[----:B------:R-:W-:-:S05]  /*04b0*/  I2FP.F32.S32 R7, R2 ;  /* 0x0000000200077245 */ /* 0x000fca0000201400 */
[----:B-----5:R-:W-:-:S07]  /*04c0*/  FMUL R0, R0, R7 ;  /* 0x0000000700007220 */ /* 0x020fce0000400000 */
.L_x_1:
[----:B------:R-:W-:Y:S05]  /*04d0*/  BSYNC.RECONVERGENT B0 ;  /* 0x0000000000007941 */ /* 0x000fea0003800200 */
.L_x_0:
[----:B------:R-:W-:-:S13]  /*04e0*/  ISETP.GT.AND P0, PT, R11, 0x7ffffff5, PT ;  /* 0x7ffffff50b00780c */ /* 0x000fda0003f04270 */
[----:B------:R-:W-:Y:S05]  /*04f0*/  @P0 EXIT ;  /* 0x000000000000094d */ /* 0x000fea0003800000 */
[----:B------:R-:W0:Y:S08]  /*0500*/  LDC.64 R6, c[0x0][0x388] ;  /* 0x0000e200ff067b82 */ /* 0x000e300000000a00 */
[----:B------:R-:W1:Y:S08]  /*0510*/  LDC.64 R8, c[0x0][0x380] ;  /* 0x0000e000ff087b82 */ /* 0x000e700000000a00 */
[----:B------:R-:W2:Y:S01]  /*0520*/  LDC.64 R4, c[0x0][0x3b0] ;  /* 0x0000ec00ff047b82 */ /* 0x000ea20000000a00 */
[----:B0-----:R-:W-:-:S04]  /*0530*/  IMAD.WIDE R6, R3, 0x4, R6 ;  /* 0x0000000403067825 */ /* 0x001fc800078e0206 */
[----:B-1----:R-:W-:-:S04]  /*0540*/  IMAD.WIDE R8, R3, 0x4, R8 ;  /* 0x0000000403087825 */ /* 0x002fc800078e0208 */
[----:B--2---:R-:W-:-:S07]  /*0550*/  IMAD.WIDE R2, R3, 0x4, R4 ;  /* 0x0000000403027825 */ /* 0x004fce00078e0204 */
.L_x_7:
[C---:B------:R-:W-:Y:S01]  /*0560*/  IMAD.WIDE R24, R11.reuse, 0x4, R4 ;  /* 0x000000040b187825 */ /* 0x040fe200078e0204 */
[----:B------:R-:W2:Y:S01]  /*0570*/  LDG.E R14, desc[UR4][R2.64] ;  /* 0x00000004020e7981 */ /* 0x000ea2000c1e1900 */
[----:B0-----:R-:W0:Y:S04]  /*0580*/  LDC.64 R12, c[0x0][0x3c0] ;  /* 0x0000f000ff0c7b82 */ /* 0x001e280000000a00 */
[----:B------:R-:W3:Y:S04]  /*0590*/  LDG.E R24, desc[UR4][R24.64] ;  /* 0x0000000418187981 */ /* 0x000ee8000c1e1900 */
[----:B------:R-:W1:Y:S08]  /*05a0*/  LDC.64 R22, c[0x0][0x3c8] ;  /* 0x0000f200ff167b82 */ /* 0x000e700000000a00 */
[----:B------:R-:W4:Y:S08]  /*05b0*/  LDC.64 R20, c[0x0][0x3b8] ;  /* 0x0000ee00ff147b82 */ /* 0x000f300000000a00 */
[----:B------:R-:W4:Y:S01]  /*05c0*/  LDC.64 R18, c[0x0][0x3a8] ;  /* 0x0000ea00ff127b82 */ /* 0x000f220000000a00 */
[----:B0-----:R-:W-:-:S06]  /*05d0*/  IMAD.WIDE R16, R11, 0x4, R12 ;  /* 0x000000040b107825 */ /* 0x001fcc00078e020c */
[----:B------:R-:W4:Y:S01]  /*05e0*/  LDG.E R16, desc[UR4][R16.64] ;  /* 0x0000000410107981 */ /* 0x000f22000c1e1900 */
[----:B-1----:R-:W-:Y:S01]  /*05f0*/  IMAD.WIDE R22, R11, 0x4, R22 ;  /* 0x000000040b167825 */ /* 0x002fe200078e0216 */
[----:B------:R-:W0:Y:S04]  /*0600*/  LDC.64 R12, c[0x0][0x3a0] ;  /* 0x0000e800ff0c7b82 */ /* 0x000e280000000a00 */
[----:B------:R-:W4:Y:S04]  /*0610*/  LDG.E R15, desc[UR4][R22.64] ;  /* 0x00000004160f7981 */ /* 0x000f28000c1e1900 */
[----:B------:R-:W4:Y:S04]  /*0620*/  LDG.E R17, desc[UR4][R6.64] ;  /* 0x0000000406117981 */ /* 0x000f28000c1e1900 */
[----:B------:R-:W4:Y:S01]  /*0630*/  LDG.E R22, desc[UR4][R8.64] ;  /* 0x0000000408167981 */ /* 0x000f22000c1e1900 */
[----:B--2---:R-:W-:-:S04]  /*0640*/  IMAD.HI R14, R14, 0x78787879, RZ ;  /* 0x787878790e0e7827 */ /* 0x004fc800078e02ff */
[----:B---3--:R-:W-:Y:S01]  /*0650*/  IMAD.HI R24, R24, 0x78787879, RZ ;  /* 0x7878787918187827 */ /* 0x008fe200078e02ff */
[----:B------:R-:W-:-:S04]  /*0660*/  SHF.R.U32.HI R29, RZ, 0x1f, R14 ;  /* 0x0000001fff1d7819 */ /* 0x000fc8000001160e */
[----:B------:R-:W-:Y:S02]  /*0670*/  SHF.R.U32.HI R25, RZ, 0x1f, R24 ;  /* 0x0000001fff197819 */ /* 0x000fe40000011618 */
[----:B------:R-:W-:Y:S02]  /*0680*/  LEA.HI.SX32 R14, R14, R29, 0x1d ;  /* 0x0000001d0e0e7211 */ /* 0x000fe400078feaff */
[----:B------:R-:W-:Y:S01]  /*0690*/  LEA.HI.SX32 R27, R24, R25, 0x1d ;  /* 0x00000019181b7211 */ /* 0x000fe200078feaff */
[----:B----4-:R-:W-:-:S04]  /*06a0*/  IMAD.WIDE R24, R11, 0x4, R20 ;  /* 0x000000040b187825 */ /* 0x010fc800078e0214 */
[----:B------:R-:W-:-:S04]  /*06b0*/  IMAD.WIDE R20, R27, 0x4, R18 ;  /* 0x000000041b147825 */ /* 0x000fc800078e0212 */
[----:B------:R-:W-:Y:S02]  /*06c0*/  IMAD R27, R27, 0x11, R14 ;  /* 0x000000111b1b7824 */ /* 0x000fe400078e020e */
[----:B------:R-:W2:Y:S02]  /*06d0*/  LDG.E R14, desc[UR4][R24.64] ;  /* 0x00000004180e7981 */ /* 0x000ea4000c1e1900 */
[----:B0-----:R-:W-:Y:S02]  /*06e0*/  IMAD.WIDE R26, R27, 0x4, R12 ;  /* 0x000000041b1a7825 */ /* 0x001fe400078e020c */
[----:B------:R-:W2:Y:S04]  /*06f0*/  LDG.E R21, desc[UR4][R20.64] ;  /* 0x0000000414157981 */ /* 0x000ea8000c1e1900 */
[----:B------:R-:W3:Y:S01]  /*0700*/  LDG.E R23, desc[UR4][R26.64] ;  /* 0x000000041a177981 */ /* 0x000ee2000c1e1900 */
[----:B------:R-:W-:Y:S01]  /*0710*/  SHF.L.U32 R28, R16, 0x1, RZ ;  /* 0x00000001101c7819 */ /* 0x000fe200000006ff */
[----:B------:R-:W-:-:S03]  /*0720*/  IMAD.SHL.U32 R29, R15, 0x2, RZ ;  /* 0x000000020f1d7824 */ /* 0x000fc600078e00ff */
[----:B------:R-:W0:Y:S08]  /*0730*/  I2F.F64 R18, R28 ;  /* 0x0000001c00127312 */ /* 0x000e300000201c00 */
[----:B------:R-:W1:Y:S01]  /*0740*/  I2F.F64 R12, R29 ;  /* 0x0000001d000c7312 */ /* 0x000e620000201c00 */
[----:B0-----:R-:W-:-:S07]  /*0750*/  DADD R18, -R18, 1 ;  /* 0x3ff0000012127429 */ /* 0x001fce0000000100 */
[----:B------:R-:W0:Y:S01]  /*0760*/  I2F.F64 R16, R17 ;  /* 0x0000001100107312 */ /* 0x000e220000201c00 */
[----:B-1----:R-:W-:-:S08]  /*0770*/  DADD R12, -R12, 1 ;  /* 0x3ff000000c0c7429 */ /* 0x002fd00000000100 */
[----:B------:R-:W-:Y:S01]  /*0780*/  DMUL R12, R18, R12 ;  /* 0x0000000c120c7228 */ /* 0x000fe20000000000 */
[----:B------:R-:W1:Y:S07]  /*0790*/  LDC.64 R18, c[0x0][0x3d0] ;  /* 0x0000f400ff127b82 */ /* 0x000e6e0000000a00 */
[----:B0-----:R-:W-:Y:S01]  /*07a0*/  DMUL R12, R12, R16 ;  /* 0x000000100c0c7228 */ /* 0x001fe20000000000 */
[----:B--2---:R-:W-:-:S04]  /*07b0*/  FMUL R14, R21, R14 ;  /* 0x0000000e150e7220 */ /* 0x004fc80000400000 */
[----:B---3--:R-:W-:Y:S02]  /*07c0*/  FMUL R15, R14, R23 ;  /* 0x000000170e0f7220 */ /* 0x008fe40000400000 */
[----:B------:R-:W0:Y:S02]  /*07d0*/  I2F.F64 R22, R22 ;  /* 0x0000001600167312 */ /* 0x000e240000201c00 */
[----:B-----5:R-:W-:-:S06]  /*07e0*/  FMUL R20, R15, R0 ;  /* 0x000000000f147220 */ /* 0x020fcc0000400000 */
[----:B------:R-:W2:Y:S01]  /*07f0*/  F2F.F64.F32 R14, R20 ;  /* 0x00000014000e7310 */ /* 0x000ea20000201800 */
[----:B0-----:R-:W-:-:S08]  /*0800*/  DMUL R12, R12, R22 ;  /* 0x000000160c0c7228 */ /* 0x001fd00000000000 */
[----:B--2---:R-:W-:-:S06]  /*0810*/  DMUL R14, R12, R14 ;  /* 0x0000000e0c0e7228 */ /* 0x004fcc0000000000 */
[----:B------:R-:W0:Y:S01]  /*0820*/  F2F.F32.F64 R0, R14 ;  /* 0x0000000e00007310 */ /* 0x000e220000301000 */
[C---:B-1----:R-:W-:Y:S01]  /*0830*/  IMAD.WIDE R12, R11.reuse, 0x4, R18 ;  /* 0x000000040b0c7825 */ /* 0x042fe200078e0212 */
[----:B------:R-:W-:-:S04]  /*0840*/  IADD3 R11, PT, PT, R11, 0x1, RZ ;  /* 0x000000010b0b7810 */ /* 0x000fc80007ffe0ff */
[----:B------:R-:W-:Y:S01]  /*0850*/  ISETP.GE.AND P0, PT, R11, R10, PT ;  /* 0x0000000a0b00720c */ /* 0x000fe20003f06270 */
[----:B0-----:R0:W-:-:S12]  /*0860*/  STG.E desc[UR4][R12.64], R0 ;  /* 0x000000000c007986 */ /* 0x0011d8000c101904 */
[----:B------:R-:W-:Y:S05]  /*0870*/  @!P0 BRA `(.L_x_7) ;  /* 0xfffffffc00388947 */ /* 0x000fea000383ffff */
[----:B------:R-:W-:Y:S05]  /*0880*/  EXIT ;  /* 0x000000000000794d */ /* 0x000fea0003800000 */
.L_x_8:
[----:B------:R-:W-:-:S00]  /*0890*/  BRA `(.L_x_8) ;  /* 0xfffffffc00fc7947 */ /* 0x000fc0000383ffff */
[----:B------:R-:W-:-:S00]  /*08a0*/  NOP ;  /* 0x0000000000007918 */ /* 0x000fc00000000000 */
        /* <DEDUP_REMOVED lines=13> */
.L_x_9:


//--------------------- .nv.shared.reserved.0     --------------------------
	.section	.nv.shared.reserved.0,"aw",@nobits
	.weak		__nv_reservedSMEM_offset_0_alias
	.size		__nv_reservedSMEM_offset_0_alias, 0, 64
	.other		__nv_reservedSMEM_offset_0_alias,@"STO_CUDA_RESERVED_SHARED STV_DEFAULT"
__nv_reservedSMEM_offset_0_alias:
	.zero		0
	.zero		64


//--------------------- .nv.constant0._Z12infect_sweepPiS_PfS_S0_S0_S_S0_S_S_S0_ --------------------------
	.section	.nv.constant0._Z12infect_sweepPiS_PfS_S0_S0_S_S0_S_S_S0_,"a",@progbits
	.sectionflags	@""
	.align	4
.nv.constant0._Z12infect_sweepPiS_PfS_S0_S0_S_S0_S_S_S0_:
	.zero		984


//--------------------- SYMBOLS --------------------------

	.type		.nv.reservedSmem.offset0,@object
	.size		.nv.reservedSmem.offset0,0x4
